	.headerflags	@"EF_CUDA_TEXMODE_UNIFIED EF_CUDA_64BIT_ADDRESS EF_CUDA_ACCELERATORS EF_CUDA_SM90 EF_CUDA_VIRTUAL_SM(EF_CUDA_SM90)"
	.elftype	@"ET_EXEC"


//--------------------- .nv.info                  --------------------------
	.section	.nv.info,"",@"SHT_CUDA_INFO"
	.align	4


	//----- nvinfo : EIATTR_REGCOUNT
	.align		4
        /*0000*/ 	.byte	0x04, 0x2f
        /*0002*/ 	.short	(.L_1 - .L_0)
	.align		4
.L_0:
        /*0004*/ 	.word	index@(triton_poi_fused_convolution_relu_12)
        /*0008*/ 	.word	0x0000000c


	//----- nvinfo : EIATTR_MIN_STACK_SIZE
	.align		4
.L_1:
        /*000c*/ 	.byte	0x04, 0x12
        /*000e*/ 	.short	(.L_3 - .L_2)
	.align		4
.L_2:
        /*0010*/ 	.word	index@(triton_poi_fused_convolution_relu_12)
        /*0014*/ 	.word	0x00000000


	//----- nvinfo : EIATTR_FRAME_SIZE
	.align		4
.L_3:
        /*0018*/ 	.byte	0x04, 0x11
        /*001a*/ 	.short	(.L_5 - .L_4)
	.align		4
.L_4:
        /*001c*/ 	.word	index@(triton_poi_fused_convolution_relu_12)
        /*0020*/ 	.word	0x00000000


	//----- nvinfo : EIATTR_MIN_STACK_SIZE
	.align		4
.L_5:
        /*0024*/ 	.byte	0x04, 0x12
        /*0026*/ 	.short	(.L_7 - .L_6)
	.align		4
.L_6:
        /*0028*/ 	.word	index@(triton_poi_fused_convolution_relu_12)
        /*002c*/ 	.word	0x00000000
.L_7:


//--------------------- .nv.info.triton_poi_fused_convolution_relu_12 --------------------------
	.section	.nv.info.triton_poi_fused_convolution_relu_12,"",@"SHT_CUDA_INFO"
	.sectionflags	@""
	.align	4


	//----- nvinfo : EIATTR_CUDA_API_VERSION
	.align		4
        /*0000*/ 	.byte	0x04, 0x37
        /*0002*/ 	.short	(.L_9 - .L_8)
.L_8:
        /*0004*/ 	.word	0x0000007c


	//----- nvinfo : EIATTR_KPARAM_INFO
	.align		4
.L_9:
        /*0008*/ 	.byte	0x04, 0x17
        /*000a*/ 	.short	(.L_11 - .L_10)
.L_10:
        /*000c*/ 	.word	0x00000000
        /*0010*/ 	.short	0x0002
        /*0012*/ 	.short	0x0010
        /*0014*/ 	.byte	0x00, 0xf0, 0x11, 0x00


	//----- nvinfo : EIATTR_KPARAM_INFO
	.align		4
.L_11:
        /*0018*/ 	.byte	0x04, 0x17
        /*001a*/ 	.short	(.L_13 - .L_12)
.L_12:
        /*001c*/ 	.word	0x00000000
        /*0020*/ 	.short	0x0001
        /*0022*/ 	.short	0x0008
        /*0024*/ 	.byte	0x00, 0xf4, 0x21, 0x00


	//----- nvinfo : EIATTR_KPARAM_INFO
	.align		4
.L_13:
        /*0028*/ 	.byte	0x04, 0x17
        /*002a*/ 	.short	(.L_15 - .L_14)
.L_14:
        /*002c*/ 	.word	0x00000000
        /*0030*/ 	.short	0x0000
        /*0032*/ 	.short	0x0000
        /*0034*/ 	.byte	0x00, 0xf4, 0x21, 0x00


	//----- nvinfo : EIATTR_SPARSE_MMA_MASK
	.align		4
.L_15:
        /*0038*/ 	.byte	0x03, 0x50
        /*003a*/ 	.short	0x0000


	//----- nvinfo : EIATTR_MAXREG_COUNT
	.align		4
        /*003c*/ 	.byte	0x03, 0x1b
        /*003e*/ 	.short	0x00ff


	//----- nvinfo : EIATTR_EXIT_INSTR_OFFSETS
	.align		4
        /*0040*/ 	.byte	0x04, 0x1c
        /*0042*/ 	.short	(.L_17 - .L_16)


	//   ....[0]....
.L_16:
        /*0044*/ 	.word	0x00000190


	//----- nvinfo : EIATTR_REQNTID
	.align		4
.L_17:
        /*0048*/ 	.byte	0x04, 0x10
        /*004a*/ 	.short	(.L_19 - .L_18)
.L_18:
        /*004c*/ 	.word	0x00000100
        /*0050*/ 	.word	0x00000001
        /*0054*/ 	.word	0x00000001


	//----- nvinfo : EIATTR_CBANK_PARAM_SIZE
	.align		4
.L_19:
        /*0058*/ 	.byte	0x03, 0x19
        /*005a*/ 	.short	0x0014


	//----- nvinfo : EIATTR_PARAM_CBANK
	.align		4
        /*005c*/ 	.byte	0x04, 0x0a
        /*005e*/ 	.short	(.L_21 - .L_20)
	.align		4
.L_20:
        /*0060*/ 	.word	index@(.nv.constant0.triton_poi_fused_convolution_relu_12)
        /*0064*/ 	.short	0x0210
        /*0066*/ 	.short	0x0014


	//----- nvinfo : EIATTR_SW_WAR
	.align		4
.L_21:
        /*0068*/ 	.byte	0x04, 0x36
        /*006a*/ 	.short	(.L_23 - .L_22)
.L_22:
        /*006c*/ 	.word	0x00000008
.L_23:


//--------------------- .nv.callgraph             --------------------------
	.section	.nv.callgraph,"",@"SHT_CUDA_CALLGRAPH"
	.align	4
	.sectionentsize	8
	.align		4
        /*0000*/ 	.word	0x00000000
	.align		4
        /*0004*/ 	.word	0xffffffff
	.align		4
        /*0008*/ 	.word	0x00000000
	.align		4
        /*000c*/ 	.word	0xfffffffe
	.align		4
        /*0010*/ 	.word	0x00000000
	.align		4
        /*0014*/ 	.word	0xfffffffd
	.align		4
        /*0018*/ 	.word	0x00000000
	.align		4
        /*001c*/ 	.word	0xfffffffc


//--------------------- .text.triton_poi_fused_convolution_relu_12 --------------------------
	.section	.text.triton_poi_fused_convolution_relu_12,"ax",@progbits
	.align	128
        .global         triton_poi_fused_convolution_relu_12
        .type           triton_poi_fused_convolution_relu_12,@function
        .size           triton_poi_fused_convolution_relu_12,(.L_x_1 - triton_poi_fused_convolution_relu_12)
        .other          triton_poi_fused_convolution_relu_12,@"STO_CUDA_ENTRY STV_DEFAULT"
triton_poi_fused_convolution_relu_12:
.text.triton_poi_fused_convolution_relu_12:
[----:B------:R-:W-:Y:S01]  /*0000*/  LDC R1, c[0x0][0x28] ;  /* 0x00000a00ff017b82 */ /* 0x000fe20000000800 */
[----:B------:R-:W1:Y:S07]  /*0010*/  S2R R0, SR_TID.X ;  /* 0x0000000000007919 */ /* 0x000e6e0000002100 */
[----:B------:R-:W2:Y:S01]  /*0020*/  LDC.64 R4, c[0x0][0x218] ;  /* 0x00008600ff047b82 */ /* 0x000ea20000000a00 */
[----:B------:R-:W-:Y:S01]  /*0030*/  ULDC.64 UR4, c[0x0][0x208] ;  /* 0x0000820000047ab9 */ /* 0x000fe20000000a00 */
[----:B------:R-:W3:Y:S06]  /*0040*/  S2R R7, SR_CTAID.X ;  /* 0x0000000000077919 */ /* 0x000eec0000002500 */
[----:B------:R-:W4:Y:S01]  /*0050*/  LDC.64 R2, c[0x0][0x210] ;  /* 0x00008400ff027b82 */ /* 0x000f220000000a00 */
[----:B-1----:R-:W-:Y:S01]  /*0060*/  IMAD.SHL.U32 R0, R0, 0x2, RZ ;  /* 0x0000000200007824 */ /* 0x002fe200078e00ff */
[----:B---3--:R-:W-:-:S04]  /*0070*/  SHF.R.S32.HI R6, RZ, 0x16, R7 ;  /* 0x00000016ff067819 */ /* 0x008fc80000011407 */
[----:B------:R-:W-:-:S05]  /*0080*/  LOP3.LUT R0, R0, 0x1fe, RZ, 0xc0, !PT ;  /* 0x000001fe00007812 */ /* 0x000fca00078ec0ff */
[----:B------:R-:W-:Y:S01]  /*0090*/  IMAD R7, R7, 0x200, R0 ;  /* 0x0000020007077824 */ /* 0x000fe200078e0200 */
[----:B------:R-:W-:-:S03]  /*00a0*/  SGXT R0, R6, 0x1 ;  /* 0x000000010600781a */ /* 0x000fc60000000200 */
[----:B----4-:R-:W-:Y:S01]  /*00b0*/  IMAD.WIDE R2, R7, 0x4, R2 ;  /* 0x0000000407027825 */ /* 0x010fe200078e0202 */
[----:B------:R-:W-:-:S04]  /*00c0*/  LEA.HI R0, R0, R7, RZ, 0x6 ;  /* 0x0000000700007211 */ /* 0x000fc800078f30ff */
[----:B------:R-:W-:-:S05]  /*00d0*/  LOP3.LUT R0, R0, 0xffffffc0, RZ, 0xc0, !PT ;  /* 0xffffffc000007812 */ /* 0x000fca00078ec0ff */
[----:B------:R-:W-:Y:S02]  /*00e0*/  IMAD.IADD R9, R7, 0x1, -R0 ;  /* 0x0000000107097824 */ /* 0x000fe400078e0a00 */
[----:B------:R-:W3:Y:S02]  /*00f0*/  LDG.E.64 R6, desc[UR4][R2.64] ;  /* 0x0000000402067981 */ /* 0x000ee4000c1e1b00 */
[----:B--2---:R-:W-:-:S06]  /*0100*/  IMAD.WIDE R4, R9, 0x4, R4 ;  /* 0x0000000409047825 */ /* 0x004fcc00078e0204 */
[----:B------:R-:W3:Y:S02]  /*0110*/  LDG.E.EL.64 R4, desc[UR4][R4.64] ;  /* 0x0000000404047981 */ /* 0x000ee4000c2e1b00 */
[C---:B---3--:R-:W-:Y:S01]  /*0120*/  FSETP.GEU.AND P0, PT, R6.reuse, -R4, PT ;  /* 0x800000040600720b */ /* 0x048fe20003f0e000 */
[----:B------:R-:W-:Y:S01]  /*0130*/  FADD R6, R6, R4 ;  /* 0x0000000406067221 */ /* 0x000fe20000000000 */
[C---:B------:R-:W-:Y:S01]  /*0140*/  FADD R0, R7.reuse, R5 ;  /* 0x0000000507007221 */ /* 0x040fe20000000000 */
[----:B------:R-:W-:-:S03]  /*0150*/  FSETP.GEU.AND P1, PT, R7, -R5, PT ;  /* 0x800000050700720b */ /* 0x000fc60003f2e000 */
[----:B------:R-:W-:Y:S02]  /*0160*/  FSEL R6, R6, RZ, P0 ;  /* 0x000000ff06067208 */ /* 0x000fe40000000000 */
[----:B------:R-:W-:-:S05]  /*0170*/  FSEL R7, R0, RZ, P1 ;  /* 0x000000ff00077208 */ /* 0x000fca0000800000 */
[----:B------:R-:W-:Y:S01]  /*0180*/  STG.E.64 desc[UR4][R2.64], R6 ;  /* 0x0000000602007986 */ /* 0x000fe2000c101b04 */
[----:B------:R-:W-:Y:S05]  /*0190*/  EXIT ;  /* 0x000000000000794d */ /* 0x000fea0003800000 */
.L_x_0:
[----:B------:R-:W-:-:S00]  /*01a0*/  BRA `(.L_x_0) ;  /* 0xfffffffc00fc7947 */ /* 0x000fc0000383ffff */
[----:B------:R-:W-:-:S00]  /*01b0*/  NOP ;  /* 0x0000000000007918 */ /* 0x000fc00000000000 */
        /* <DEDUP_REMOVED lines=12> */
.L_x_1:


//--------------------- .nv.constant0.triton_poi_fused_convolution_relu_12 --------------------------
	.section	.nv.constant0.triton_poi_fused_convolution_relu_12,"a",@progbits
	.sectionflags	@""
	.align	4
.nv.constant0.triton_poi_fused_convolution_relu_12:
	.zero		548
